//
// Generated by NVIDIA NVVM Compiler
//
// Compiler Build ID: CL-36424714
// Cuda compilation tools, release 13.0, V13.0.88
// Based on NVVM 20.0.0
//

.version 9.0
.target sm_100
.address_size 64

	// .globl	_Z11subtractionPdS_S_x

.visible .entry _Z11subtractionPdS_S_x(
	.param .u64 .ptr .align 1 _Z11subtractionPdS_S_x_param_0,
	.param .u64 .ptr .align 1 _Z11subtractionPdS_S_x_param_1,
	.param .u64 .ptr .align 1 _Z11subtractionPdS_S_x_param_2,
	.param .u64 _Z11subtractionPdS_S_x_param_3
)
{
	.reg .pred 	%p<3>;
	.reg .b32 	%r<10>;
	.reg .b64 	%rd<16>;
	.reg .b64 	%fd<4>;

	ld.param.u64 	%rd7, [_Z11subtractionPdS_S_x_param_0];
	ld.param.u64 	%rd8, [_Z11subtractionPdS_S_x_param_1];
	ld.param.u64 	%rd9, [_Z11subtractionPdS_S_x_param_2];
	ld.param.u64 	%rd10, [_Z11subtractionPdS_S_x_param_3];
	mov.u32 	%r6, %ctaid.x;
	mov.u32 	%r1, %ntid.x;
	mov.u32 	%r7, %tid.x;
	mad.lo.s32 	%r9, %r6, %r1, %r7;
	cvt.s64.s32 	%rd15, %r9;
	setp.le.s64 	%p1, %rd10, %rd15;
	@%p1 bra 	$L__BB0_3;
	mov.u32 	%r8, %nctaid.x;
	mul.lo.s32 	%r3, %r1, %r8;
	cvta.to.global.u64 	%rd2, %rd7;
	cvta.to.global.u64 	%rd3, %rd8;
	cvta.to.global.u64 	%rd4, %rd9;
$L__BB0_2:
	shl.b64 	%rd11, %rd15, 3;
	add.s64 	%rd12, %rd2, %rd11;
	ld.global.f64 	%fd1, [%rd12];
	add.s64 	%rd13, %rd3, %rd11;
	ld.global.f64 	%fd2, [%rd13];
	sub.f64 	%fd3, %fd1, %fd2;
	add.s64 	%rd14, %rd4, %rd11;
	st.global.f64 	[%rd14], %fd3;
	add.s32 	%r9, %r9, %r3;
	cvt.s64.s32 	%rd15, %r9;
	setp.gt.s64 	%p2, %rd10, %rd15;
	@%p2 bra 	$L__BB0_2;
$L__BB0_3:
	ret;

}


// ===== COMPILED SASS (sm_100) =====

	.target	sm_100

	.elftype	@"ET_EXEC"


//--------------------- .note.nv.tkinfo           --------------------------
	.section	.note.nv.tkinfo,"",@"SHT_NOTE"
	.sectionflags	@"SHF_NOTE_NV_TKINFO"
	.tkinfo
        /*0018*/ 	.word	0x00000002
        /*0030*/ 	.string	""
        /*0030*/ 	.string	"ptxas"
        /*0030*/ 	.string	"Cuda compilation tools, release 13.0, V13.0.88"
        /*0030*/ 	.string	"Build cuda_13.0.r13.0/compiler.36424714_0"
        /*0030*/ 	.string	"-arch sm_100 -m 64 "



//--------------------- .note.nv.cuinfo           --------------------------
	.section	.note.nv.cuinfo,"",@"SHT_NOTE"
	.sectionflags	@"SHF_NOTE_NV_CUINFO"
        /*0018*/ 	.short	0x0002
        /*001a*/ 	.short	0x0064
        /*001c*/ 	.short	0x0082
	.zero		2


//--------------------- .nv.info                  --------------------------
	.section	.nv.info,"",@"SHT_CUDA_INFO"
	.align	4


	//----- nvinfo : EIATTR_REGCOUNT
	.align		4
        /*0000*/ 	.byte	0x04, 0x2f
        /*0002*/ 	.short	(.L_1 - .L_0)
	.align		4
.L_0:
        /*0004*/ 	.word	index@(_Z11subtractionPdS_S_x)
        /*0008*/ 	.word	0x00000010


	//----- nvinfo : EIATTR_FRAME_SIZE
	.align		4
.L_1:
        /*000c*/ 	.byte	0x04, 0x11
        /*000e*/ 	.short	(.L_3 - .L_2)
	.align		4
.L_2:
        /*0010*/ 	.word	index@(_Z11subtractionPdS_S_x)
        /*0014*/ 	.word	0x00000000


	//----- nvinfo : EIATTR_MIN_STACK_SIZE
	.align		4
.L_3:
        /*0018*/ 	.byte	0x04, 0x12
        /*001a*/ 	.short	(.L_5 - .L_4)
	.align		4
.L_4:
        /*001c*/ 	.word	index@(_Z11subtractionPdS_S_x)
        /*0020*/ 	.word	0x00000000
.L_5:


//--------------------- .nv.compat                --------------------------
	.section	.nv.compat,"",@"SHT_CUDA_COMPAT_INFO"
	.align	4
        /*0000*/ 	.byte	0x02, 0x09, 0x00, 0x00, 0x02, 0x02, 0x01, 0x00, 0x02, 0x05, 0x05, 0x00, 0x03, 0x07, 0x01, 0x01
        /*0010*/ 	.byte	0x02, 0x03, 0x00, 0x00, 0x02, 0x06, 0x01, 0x00, 0x04, 0x0b, 0x08, 0x00, 0x01, 0x00, 0x00, 0x00
        /*0020*/ 	.byte	0x00, 0x00, 0x00, 0x00


//--------------------- .nv.info._Z11subtractionPdS_S_x --------------------------
	.section	.nv.info._Z11subtractionPdS_S_x,"",@"SHT_CUDA_INFO"
	.sectionflags	@""
	.align	4


	//----- nvinfo : EIATTR_CUDA_API_VERSION
	.align		4
        /*0000*/ 	.byte	0x04, 0x37
        /*0002*/ 	.short	(.L_7 - .L_6)
.L_6:
        /*0004*/ 	.word	0x00000082


	//----- nvinfo : EIATTR_KPARAM_INFO
	.align		4
.L_7:
        /*0008*/ 	.byte	0x04, 0x17
        /*000a*/ 	.short	(.L_9 - .L_8)
.L_8:
        /*000c*/ 	.word	0x00000000
        /*0010*/ 	.short	0x0003
        /*0012*/ 	.short	0x0018
        /*0014*/ 	.byte	0x00, 0xf0, 0x21, 0x00


	//----- nvinfo : EIATTR_KPARAM_INFO
	.align		4
.L_9:
        /*0018*/ 	.byte	0x04, 0x17
        /*001a*/ 	.short	(.L_11 - .L_10)
.L_10:
        /*001c*/ 	.word	0x00000000
        /*0020*/ 	.short	0x0002
        /*0022*/ 	.short	0x0010
        /*0024*/ 	.byte	0x00, 0xf5, 0x21, 0x00


	//----- nvinfo : EIATTR_KPARAM_INFO
	.align		4
.L_11:
        /*0028*/ 	.byte	0x04, 0x17
        /*002a*/ 	.short	(.L_13 - .L_12)
.L_12:
        /*002c*/ 	.word	0x00000000
        /*0030*/ 	.short	0x0001
        /*0032*/ 	.short	0x0008
        /*0034*/ 	.byte	0x00, 0xf5, 0x21, 0x00


	//----- nvinfo : EIATTR_KPARAM_INFO
	.align		4
.L_13:
        /*0038*/ 	.byte	0x04, 0x17
        /*003a*/ 	.short	(.L_15 - .L_14)
.L_14:
        /*003c*/ 	.word	0x00000000
        /*0040*/ 	.short	0x0000
        /*0042*/ 	.short	0x0000
        /*0044*/ 	.byte	0x00, 0xf5, 0x21, 0x00


	//----- nvinfo : EIATTR_SPARSE_MMA_MASK
	.align		4
.L_15:
        /*0048*/ 	.byte	0x03, 0x50
        /*004a*/ 	.short	0x0000


	//----- nvinfo : EIATTR_MAXREG_COUNT
	.align		4
        /*004c*/ 	.byte	0x03, 0x1b
        /*004e*/ 	.short	0x00ff


	//----- nvinfo : EIATTR_MERCURY_ISA_VERSION
	.align		4
        /*0050*/ 	.byte	0x03, 0x5f
        /*0052*/ 	.short	0x0101


	//----- nvinfo : EIATTR_VRC_CTA_INIT_COUNT
	.align		4
        /*0054*/ 	.byte	0x02, 0x4a
	.zero		1
	.zero		1


	//----- nvinfo : EIATTR_EXIT_INSTR_OFFSETS
	.align		4
        /*0058*/ 	.byte	0x04, 0x1c
        /*005a*/ 	.short	(.L_17 - .L_16)


	//   ....[0]....
.L_16:
        /*005c*/ 	.word	0x00000090


	//   ....[1]....
        /*0060*/ 	.word	0x00000230


	//----- nvinfo : EIATTR_CRS_STACK_SIZE
	.align		4
.L_17:
        /*0064*/ 	.byte	0x04, 0x1e
        /*0066*/ 	.short	(.L_19 - .L_18)
.L_18:
        /*0068*/ 	.word	0x00000000


	//----- nvinfo : EIATTR_CBANK_PARAM_SIZE
	.align		4
.L_19:
        /*006c*/ 	.byte	0x03, 0x19
        /*006e*/ 	.short	0x0020


	//----- nvinfo : EIATTR_PARAM_CBANK
	.align		4
        /*0070*/ 	.byte	0x04, 0x0a
        /*0072*/ 	.short	(.L_21 - .L_20)
	.align		4
.L_20:
        /*0074*/ 	.word	index@(.nv.constant0._Z11subtractionPdS_S_x)
        /*0078*/ 	.short	0x0380
        /*007a*/ 	.short	0x0020


	//----- nvinfo : EIATTR_SW_WAR
	.align		4
.L_21:
        /*007c*/ 	.byte	0x04, 0x36
        /*007e*/ 	.short	(.L_23 - .L_22)
.L_22:
        /*0080*/ 	.word	0x00000008
.L_23:


//--------------------- .nv.callgraph             --------------------------
	.section	.nv.callgraph,"",@"SHT_CUDA_CALLGRAPH"
	.align	4
	.sectionentsize	8
	.align		4
        /*0000*/ 	.word	0x00000000
	.align		4
        /*0004*/ 	.word	0xffffffff
	.align		4
        /*0008*/ 	.word	0x00000000
	.align		4
        /*000c*/ 	.word	0xfffffffe
	.align		4
        /*0010*/ 	.word	0x00000000
	.align		4
        /*0014*/ 	.word	0xfffffffd
	.align		4
        /*0018*/ 	.word	0x00000000
	.align		4
        /*001c*/ 	.word	0xfffffffc


//--------------------- .text._Z11subtractionPdS_S_x --------------------------
	.section	.text._Z11subtractionPdS_S_x,"ax",@progbits
	.align	128
        .global         _Z11subtractionPdS_S_x
        .type           _Z11subtractionPdS_S_x,@function
        .size           _Z11subtractionPdS_S_x,(.L_x_2 - _Z11subtractionPdS_S_x)
        .other          _Z11subtractionPdS_S_x,@"STO_CUDA_ENTRY STV_DEFAULT"
_Z11subtractionPdS_S_x:
.text._Z11subtractionPdS_S_x:
[----:B------:R-:W-:Y:S01]  /*0000*/  LDC R1, c[0x0][0x37c] ;  /* 0x0000df00ff017b82 */ /* 0x000fe20000000800 */
[----:B------:R-:W0:Y:S07]  /*0010*/  S2R R0, SR_TID.X ;  /* 0x0000000000007919 */ /* 0x000e2e0000002100 */
[----:B------:R-:W0:Y:S01]  /*0020*/  S2UR UR4, SR_CTAID.X ;  /* 0x00000000000479c3 */ /* 0x000e220000002500 */
[----:B------:R-:W1:Y:S07]  /*0030*/  LDCU.64 UR8, c[0x0][0x398] ;  /* 0x00007300ff0877ac */ /* 0x000e6e0008000a00 */
[----:B------:R-:W0:Y:S02]  /*0040*/  LDC R11, c[0x0][0x360] ;  /* 0x0000d800ff0b7b82 */ /* 0x000e240000000800 */
[----:B0-----:R-:W-:-:S05]  /*0050*/  IMAD R0, R11, UR4, R0 ;  /* 0x000000040b007c24 */ /* 0x001fca000f8e0200 */
[----:B-1----:R-:W-:Y:S02]  /*0060*/  ISETP.GE.U32.AND P0, PT, R0, UR8, PT ;  /* 0x0000000800007c0c */ /* 0x002fe4000bf06070 */
[----:B------:R-:W-:-:S04]  /*0070*/  SHF.R.S32.HI R2, RZ, 0x1f, R0 ;  /* 0x0000001fff027819 */ /* 0x000fc80000011400 */
[----:B------:R-:W-:-:S13]  /*0080*/  ISETP.GE.AND.EX P0, PT, R2, UR9, PT, P0 ;  /* 0x0000000902007c0c */ /* 0x000fda000bf06300 */
[----:B------:R-:W-:Y:S05]  /*0090*/  @P0 EXIT ;  /* 0x000000000000094d */ /* 0x000fea0003800000 */
[----:B------:R-:W0:Y:S01]  /*00a0*/  LDCU UR4, c[0x0][0x370] ;  /* 0x00006e00ff0477ac */ /* 0x000e220008000800 */
[----:B------:R-:W-:Y:S02]  /*00b0*/  IMAD.MOV.U32 R13, RZ, RZ, R2 ;  /* 0x000000ffff0d7224 */ /* 0x000fe400078e0002 */
[----:B------:R-:W-:Y:S01]  /*00c0*/  IMAD.MOV.U32 R10, RZ, RZ, R0 ;  /* 0x000000ffff0a7224 */ /* 0x000fe200078e0000 */
[----:B------:R-:W1:Y:S01]  /*00d0*/  LDCU.64 UR6, c[0x0][0x358] ;  /* 0x00006b00ff0677ac */ /* 0x000e620008000a00 */
[----:B------:R-:W2:Y:S01]  /*00e0*/  LDCU.64 UR10, c[0x0][0x390] ;  /* 0x00007200ff0a77ac */ /* 0x000ea20008000a00 */
[----:B------:R-:W3:Y:S01]  /*00f0*/  LDCU.128 UR12, c[0x0][0x380] ;  /* 0x00007000ff0c77ac */ /* 0x000ee20008000c00 */
[----:B0-----:R-:W-:-:S07]  /*0100*/  IMAD R11, R11, UR4, RZ ;  /* 0x000000040b0b7c24 */ /* 0x001fce000f8e02ff */
.L_x_0:
[C---:B0-----:R-:W-:Y:S01]  /*0110*/  IMAD.SHL.U32 R8, R10.reuse, 0x8, RZ ;  /* 0x000000080a087824 */ /* 0x041fe200078e00ff */
[----:B------:R-:W-:-:S04]  /*0120*/  SHF.L.U64.HI R9, R10, 0x3, R13 ;  /* 0x000000030a097819 */ /* 0x000fc8000001020d */
[C---:B---3--:R-:W-:Y:S02]  /*0130*/  IADD3 R4, P1, PT, R8.reuse, UR14, RZ ;  /* 0x0000000e08047c10 */ /* 0x048fe4000ff3e0ff */
[----:B------:R-:W-:Y:S02]  /*0140*/  IADD3 R6, P0, PT, R8, UR12, RZ ;  /* 0x0000000c08067c10 */ /* 0x000fe4000ff1e0ff */
[C---:B------:R-:W-:Y:S02]  /*0150*/  IADD3.X R5, PT, PT, R9.reuse, UR15, RZ, P1, !PT ;  /* 0x0000000f09057c10 */ /* 0x040fe40008ffe4ff */
[----:B------:R-:W-:-:S04]  /*0160*/  IADD3.X R7, PT, PT, R9, UR13, RZ, P0, !PT ;  /* 0x0000000d09077c10 */ /* 0x000fc800087fe4ff */
[----:B-1----:R-:W3:Y:S04]  /*0170*/  LDG.E.64 R4, desc[UR6][R4.64] ;  /* 0x0000000604047981 */ /* 0x002ee8000c1e1b00 */
[----:B------:R-:W3:Y:S01]  /*0180*/  LDG.E.64 R2, desc[UR6][R6.64] ;  /* 0x0000000606027981 */ /* 0x000ee2000c1e1b00 */
[----:B--2---:R-:W-:Y:S01]  /*0190*/  IADD3 R8, P0, PT, R8, UR10, RZ ;  /* 0x0000000a08087c10 */ /* 0x004fe2000ff1e0ff */
[----:B------:R-:W-:-:S03]  /*01a0*/  IMAD.IADD R10, R11, 0x1, R0 ;  /* 0x000000010b0a7824 */ /* 0x000fc600078e0200 */
[----:B------:R-:W-:Y:S02]  /*01b0*/  IADD3.X R9, PT, PT, R9, UR11, RZ, P0, !PT ;  /* 0x0000000b09097c10 */ /* 0x000fe400087fe4ff */
[----:B------:R-:W-:Y:S02]  /*01c0*/  ISETP.GE.U32.AND P0, PT, R10, UR8, PT ;  /* 0x000000080a007c0c */ /* 0x000fe4000bf06070 */
[----:B------:R-:W-:-:S04]  /*01d0*/  SHF.R.S32.HI R13, RZ, 0x1f, R10 ;  /* 0x0000001fff0d7819 */ /* 0x000fc8000001140a */
[----:B------:R-:W-:Y:S01]  /*01e0*/  ISETP.GE.AND.EX P0, PT, R13, UR9, PT, P0 ;  /* 0x000000090d007c0c */ /* 0x000fe2000bf06300 */
[----:B------:R-:W-:Y:S01]  /*01f0*/  IMAD.MOV.U32 R0, RZ, RZ, R10 ;  /* 0x000000ffff007224 */ /* 0x000fe200078e000a */
[----:B---3--:R-:W-:-:S07]  /*0200*/  DADD R2, R2, -R4 ;  /* 0x0000000002027229 */ /* 0x008fce0000000804 */
[----:B------:R0:W-:Y:S04]  /*0210*/  STG.E.64 desc[UR6][R8.64], R2 ;  /* 0x0000000208007986 */ /* 0x0001e8000c101b06 */
[----:B------:R-:W-:Y:S05]  /*0220*/  @!P0 BRA `(.L_x_0) ;  /* 0xfffffffc00b88947 */ /* 0x000fea000383ffff */
[----:B------:R-:W-:Y:S05]  /*0230*/  EXIT ;  /* 0x000000000000794d */ /* 0x000fea0003800000 */
.L_x_1:
[----:B------:R-:W-:-:S00]  /*0240*/  BRA `(.L_x_1) ;  /* 0xfffffffc00fc7947 */ /* 0x000fc0000383ffff */
[----:B------:R-:W-:-:S00]  /*0250*/  NOP ;  /* 0x0000000000007918 */ /* 0x000fc00000000000 */
        /* <DEDUP_REMOVED lines=10> */
.L_x_2:


//--------------------- .nv.shared.reserved.0     --------------------------
	.section	.nv.shared.reserved.0,"aw",@nobits
	.weak		__nv_reservedSMEM_offset_0_alias
	.size		__nv_reservedSMEM_offset_0_alias, 0, 64
	.other		__nv_reservedSMEM_offset_0_alias,@"STO_CUDA_RESERVED_SHARED STV_DEFAULT"
__nv_reservedSMEM_offset_0_alias:
	.zero		0
	.zero		64


//--------------------- .nv.constant0._Z11subtractionPdS_S_x --------------------------
	.section	.nv.constant0._Z11subtractionPdS_S_x,"a",@progbits
	.sectionflags	@""
	.align	4
.nv.constant0._Z11subtractionPdS_S_x:
	.zero		928


//--------------------- SYMBOLS --------------------------

	.type		.nv.reservedSmem.offset0,@object
	.size		.nv.reservedSmem.offset0,0x4
